//
// Generated by NVIDIA NVVM Compiler
//
// Compiler Build ID: CL-36424714
// Cuda compilation tools, release 13.0, V13.0.88
// Based on NVVM 20.0.0
//

.version 9.0
.target sm_100
.address_size 64

	// .globl	_Z4prodPiS_S_
// _ZZ4prodPiS_S_E7slice_A has been demoted
// _ZZ4prodPiS_S_E7slice_B has been demoted

.visible .entry _Z4prodPiS_S_(
	.param .u64 .ptr .align 1 _Z4prodPiS_S__param_0,
	.param .u64 .ptr .align 1 _Z4prodPiS_S__param_1,
	.param .u64 .ptr .align 1 _Z4prodPiS_S__param_2
)
{
	.reg .b32 	%r<134>;
	.reg .b64 	%rd<13>;
	// demoted variable
	.shared .align 4 .b8 _ZZ4prodPiS_S_E7slice_A[64];
	// demoted variable
	.shared .align 4 .b8 _ZZ4prodPiS_S_E7slice_B[64];
	ld.param.u64 	%rd1, [_Z4prodPiS_S__param_0];
	ld.param.u64 	%rd2, [_Z4prodPiS_S__param_1];
	ld.param.u64 	%rd3, [_Z4prodPiS_S__param_2];
	cvta.to.global.u64 	%rd4, %rd2;
	cvta.to.global.u64 	%rd5, %rd1;
	mov.u32 	%r1, %ctaid.y;
	mov.u32 	%r2, %ctaid.x;
	mov.u32 	%r3, %tid.y;
	mov.u32 	%r4, %tid.x;
	shl.b32 	%r5, %r1, 7;
	shl.b32 	%r6, %r3, 5;
	add.s32 	%r7, %r6, %r4;
	add.s32 	%r8, %r7, %r5;
	mad.lo.s32 	%r9, %r3, -28, %r7;
	shl.b32 	%r10, %r9, 2;
	mov.u32 	%r11, _ZZ4prodPiS_S_E7slice_A;
	add.s32 	%r12, %r11, %r10;
	shl.b32 	%r13, %r2, 2;
	add.s32 	%r14, %r7, %r13;
	mov.u32 	%r15, _ZZ4prodPiS_S_E7slice_B;
	add.s32 	%r16, %r15, %r10;
	shl.b32 	%r17, %r3, 4;
	add.s32 	%r18, %r11, %r17;
	mul.wide.u32 	%rd6, %r8, 4;
	add.s64 	%rd7, %rd5, %rd6;
	ld.global.u32 	%r19, [%rd7];
	st.shared.u32 	[%r12], %r19;
	mul.wide.u32 	%rd8, %r14, 4;
	add.s64 	%rd9, %rd4, %rd8;
	ld.global.u32 	%r20, [%rd9];
	st.shared.u32 	[%r16], %r20;
	bar.sync 	0;
	ld.shared.u32 	%r21, [%r18];
	shl.b32 	%r22, %r4, 2;
	add.s32 	%r23, %r15, %r22;
	ld.shared.u32 	%r24, [%r23];
	mul.lo.s32 	%r25, %r24, %r21;
	ld.shared.u32 	%r26, [%r18+4];
	ld.shared.u32 	%r27, [%r23+16];
	mad.lo.s32 	%r28, %r27, %r26, %r25;
	ld.shared.u32 	%r29, [%r18+8];
	ld.shared.u32 	%r30, [%r23+32];
	mad.lo.s32 	%r31, %r30, %r29, %r28;
	ld.shared.u32 	%r32, [%r18+12];
	ld.shared.u32 	%r33, [%r23+48];
	mad.lo.s32 	%r34, %r33, %r32, %r31;
	bar.sync 	0;
	ld.global.u32 	%r35, [%rd7+16];
	st.shared.u32 	[%r12], %r35;
	ld.global.u32 	%r36, [%rd9+512];
	st.shared.u32 	[%r16], %r36;
	bar.sync 	0;
	ld.shared.u32 	%r37, [%r18];
	ld.shared.u32 	%r38, [%r23];
	mad.lo.s32 	%r39, %r38, %r37, %r34;
	ld.shared.u32 	%r40, [%r18+4];
	ld.shared.u32 	%r41, [%r23+16];
	mad.lo.s32 	%r42, %r41, %r40, %r39;
	ld.shared.u32 	%r43, [%r18+8];
	ld.shared.u32 	%r44, [%r23+32];
	mad.lo.s32 	%r45, %r44, %r43, %r42;
	ld.shared.u32 	%r46, [%r18+12];
	ld.shared.u32 	%r47, [%r23+48];
	mad.lo.s32 	%r48, %r47, %r46, %r45;
	bar.sync 	0;
	ld.global.u32 	%r49, [%rd7+32];
	st.shared.u32 	[%r12], %r49;
	ld.global.u32 	%r50, [%rd9+1024];
	st.shared.u32 	[%r16], %r50;
	bar.sync 	0;
	ld.shared.u32 	%r51, [%r18];
	ld.shared.u32 	%r52, [%r23];
	mad.lo.s32 	%r53, %r52, %r51, %r48;
	ld.shared.u32 	%r54, [%r18+4];
	ld.shared.u32 	%r55, [%r23+16];
	mad.lo.s32 	%r56, %r55, %r54, %r53;
	ld.shared.u32 	%r57, [%r18+8];
	ld.shared.u32 	%r58, [%r23+32];
	mad.lo.s32 	%r59, %r58, %r57, %r56;
	ld.shared.u32 	%r60, [%r18+12];
	ld.shared.u32 	%r61, [%r23+48];
	mad.lo.s32 	%r62, %r61, %r60, %r59;
	bar.sync 	0;
	ld.global.u32 	%r63, [%rd7+48];
	st.shared.u32 	[%r12], %r63;
	ld.global.u32 	%r64, [%rd9+1536];
	st.shared.u32 	[%r16], %r64;
	bar.sync 	0;
	ld.shared.u32 	%r65, [%r18];
	ld.shared.u32 	%r66, [%r23];
	mad.lo.s32 	%r67, %r66, %r65, %r62;
	ld.shared.u32 	%r68, [%r18+4];
	ld.shared.u32 	%r69, [%r23+16];
	mad.lo.s32 	%r70, %r69, %r68, %r67;
	ld.shared.u32 	%r71, [%r18+8];
	ld.shared.u32 	%r72, [%r23+32];
	mad.lo.s32 	%r73, %r72, %r71, %r70;
	ld.shared.u32 	%r74, [%r18+12];
	ld.shared.u32 	%r75, [%r23+48];
	mad.lo.s32 	%r76, %r75, %r74, %r73;
	bar.sync 	0;
	ld.global.u32 	%r77, [%rd7+64];
	st.shared.u32 	[%r12], %r77;
	ld.global.u32 	%r78, [%rd9+2048];
	st.shared.u32 	[%r16], %r78;
	bar.sync 	0;
	ld.shared.u32 	%r79, [%r18];
	ld.shared.u32 	%r80, [%r23];
	mad.lo.s32 	%r81, %r80, %r79, %r76;
	ld.shared.u32 	%r82, [%r18+4];
	ld.shared.u32 	%r83, [%r23+16];
	mad.lo.s32 	%r84, %r83, %r82, %r81;
	ld.shared.u32 	%r85, [%r18+8];
	ld.shared.u32 	%r86, [%r23+32];
	mad.lo.s32 	%r87, %r86, %r85, %r84;
	ld.shared.u32 	%r88, [%r18+12];
	ld.shared.u32 	%r89, [%r23+48];
	mad.lo.s32 	%r90, %r89, %r88, %r87;
	bar.sync 	0;
	ld.global.u32 	%r91, [%rd7+80];
	st.shared.u32 	[%r12], %r91;
	ld.global.u32 	%r92, [%rd9+2560];
	st.shared.u32 	[%r16], %r92;
	bar.sync 	0;
	ld.shared.u32 	%r93, [%r18];
	ld.shared.u32 	%r94, [%r23];
	mad.lo.s32 	%r95, %r94, %r93, %r90;
	ld.shared.u32 	%r96, [%r18+4];
	ld.shared.u32 	%r97, [%r23+16];
	mad.lo.s32 	%r98, %r97, %r96, %r95;
	ld.shared.u32 	%r99, [%r18+8];
	ld.shared.u32 	%r100, [%r23+32];
	mad.lo.s32 	%r101, %r100, %r99, %r98;
	ld.shared.u32 	%r102, [%r18+12];
	ld.shared.u32 	%r103, [%r23+48];
	mad.lo.s32 	%r104, %r103, %r102, %r101;
	bar.sync 	0;
	ld.global.u32 	%r105, [%rd7+96];
	st.shared.u32 	[%r12], %r105;
	ld.global.u32 	%r106, [%rd9+3072];
	st.shared.u32 	[%r16], %r106;
	bar.sync 	0;
	ld.shared.u32 	%r107, [%r18];
	ld.shared.u32 	%r108, [%r23];
	mad.lo.s32 	%r109, %r108, %r107, %r104;
	ld.shared.u32 	%r110, [%r18+4];
	ld.shared.u32 	%r111, [%r23+16];
	mad.lo.s32 	%r112, %r111, %r110, %r109;
	ld.shared.u32 	%r113, [%r18+8];
	ld.shared.u32 	%r114, [%r23+32];
	mad.lo.s32 	%r115, %r114, %r113, %r112;
	ld.shared.u32 	%r116, [%r18+12];
	ld.shared.u32 	%r117, [%r23+48];
	mad.lo.s32 	%r118, %r117, %r116, %r115;
	bar.sync 	0;
	ld.global.u32 	%r119, [%rd7+112];
	st.shared.u32 	[%r12], %r119;
	ld.global.u32 	%r120, [%rd9+3584];
	st.shared.u32 	[%r16], %r120;
	bar.sync 	0;
	ld.shared.u32 	%r121, [%r18];
	ld.shared.u32 	%r122, [%r23];
	mad.lo.s32 	%r123, %r122, %r121, %r118;
	ld.shared.u32 	%r124, [%r18+4];
	ld.shared.u32 	%r125, [%r23+16];
	mad.lo.s32 	%r126, %r125, %r124, %r123;
	ld.shared.u32 	%r127, [%r18+8];
	ld.shared.u32 	%r128, [%r23+32];
	mad.lo.s32 	%r129, %r128, %r127, %r126;
	ld.shared.u32 	%r130, [%r18+12];
	ld.shared.u32 	%r131, [%r23+48];
	mad.lo.s32 	%r132, %r131, %r130, %r129;
	bar.sync 	0;
	cvta.to.global.u64 	%rd10, %rd3;
	add.s32 	%r133, %r8, %r13;
	mul.wide.u32 	%rd11, %r133, 4;
	add.s64 	%rd12, %rd10, %rd11;
	st.global.u32 	[%rd12], %r132;
	ret;

}


// ===== COMPILED SASS (sm_100) =====

	.target	sm_100

	.elftype	@"ET_EXEC"


//--------------------- .note.nv.tkinfo           --------------------------
	.section	.note.nv.tkinfo,"",@"SHT_NOTE"
	.sectionflags	@"SHF_NOTE_NV_TKINFO"
	.tkinfo
        /*0018*/ 	.word	0x00000002
        /*0030*/ 	.string	""
        /*0030*/ 	.string	"ptxas"
        /*0030*/ 	.string	"Cuda compilation tools, release 13.0, V13.0.88"
        /*0030*/ 	.string	"Build cuda_13.0.r13.0/compiler.36424714_0"
        /*0030*/ 	.string	"-arch sm_100 -m 64 "



//--------------------- .note.nv.cuinfo           --------------------------
	.section	.note.nv.cuinfo,"",@"SHT_NOTE"
	.sectionflags	@"SHF_NOTE_NV_CUINFO"
        /*0018*/ 	.short	0x0002
        /*001a*/ 	.short	0x0064
        /*001c*/ 	.short	0x0082
	.zero		2


//--------------------- .nv.info                  --------------------------
	.section	.nv.info,"",@"SHT_CUDA_INFO"
	.align	4


	//----- nvinfo : EIATTR_REGCOUNT
	.align		4
        /*0000*/ 	.byte	0x04, 0x2f
        /*0002*/ 	.short	(.L_1 - .L_0)
	.align		4
.L_0:
        /*0004*/ 	.word	index@(_Z4prodPiS_S_)
        /*0008*/ 	.word	0x00000020


	//----- nvinfo : EIATTR_FRAME_SIZE
	.align		4
.L_1:
        /*000c*/ 	.byte	0x04, 0x11
        /*000e*/ 	.short	(.L_3 - .L_2)
	.align		4
.L_2:
        /*0010*/ 	.word	index@(_Z4prodPiS_S_)
        /*0014*/ 	.word	0x00000000


	//----- nvinfo : EIATTR_MIN_STACK_SIZE
	.align		4
.L_3:
        /*0018*/ 	.byte	0x04, 0x12
        /*001a*/ 	.short	(.L_5 - .L_4)
	.align		4
.L_4:
        /*001c*/ 	.word	index@(_Z4prodPiS_S_)
        /*0020*/ 	.word	0x00000000
.L_5:


//--------------------- .nv.compat                --------------------------
	.section	.nv.compat,"",@"SHT_CUDA_COMPAT_INFO"
	.align	4
        /*0000*/ 	.byte	0x02, 0x09, 0x00, 0x00, 0x02, 0x02, 0x01, 0x00, 0x02, 0x05, 0x05, 0x00, 0x03, 0x07, 0x01, 0x01
        /*0010*/ 	.byte	0x02, 0x03, 0x00, 0x00, 0x02, 0x06, 0x01, 0x00, 0x04, 0x0b, 0x08, 0x00, 0x09, 0x00, 0x00, 0x00
        /*0020*/ 	.byte	0x00, 0x00, 0x00, 0x00


//--------------------- .nv.info._Z4prodPiS_S_    --------------------------
	.section	.nv.info._Z4prodPiS_S_,"",@"SHT_CUDA_INFO"
	.sectionflags	@""
	.align	4


	//----- nvinfo : EIATTR_CUDA_API_VERSION
	.align		4
        /*0000*/ 	.byte	0x04, 0x37
        /*0002*/ 	.short	(.L_7 - .L_6)
.L_6:
        /*0004*/ 	.word	0x00000082


	//----- nvinfo : EIATTR_KPARAM_INFO
	.align		4
.L_7:
        /*0008*/ 	.byte	0x04, 0x17
        /*000a*/ 	.short	(.L_9 - .L_8)
.L_8:
        /*000c*/ 	.word	0x00000000
        /*0010*/ 	.short	0x0002
        /*0012*/ 	.short	0x0010
        /*0014*/ 	.byte	0x00, 0xf5, 0x21, 0x00


	//----- nvinfo : EIATTR_KPARAM_INFO
	.align		4
.L_9:
        /*0018*/ 	.byte	0x04, 0x17
        /*001a*/ 	.short	(.L_11 - .L_10)
.L_10:
        /*001c*/ 	.word	0x00000000
        /*0020*/ 	.short	0x0001
        /*0022*/ 	.short	0x0008
        /*0024*/ 	.byte	0x00, 0xf5, 0x21, 0x00


	//----- nvinfo : EIATTR_KPARAM_INFO
	.align		4
.L_11:
        /*0028*/ 	.byte	0x04, 0x17
        /*002a*/ 	.short	(.L_13 - .L_12)
.L_12:
        /*002c*/ 	.word	0x00000000
        /*0030*/ 	.short	0x0000
        /*0032*/ 	.short	0x0000
        /*0034*/ 	.byte	0x00, 0xf5, 0x21, 0x00


	//----- nvinfo : EIATTR_SPARSE_MMA_MASK
	.align		4
.L_13:
        /*0038*/ 	.byte	0x03, 0x50
        /*003a*/ 	.short	0x0000


	//----- nvinfo : EIATTR_MAXREG_COUNT
	.align		4
        /*003c*/ 	.byte	0x03, 0x1b
        /*003e*/ 	.short	0x00ff


	//----- nvinfo : EIATTR_NUM_BARRIERS
	.align		4
        /*0040*/ 	.byte	0x02, 0x4c
        /*0042*/ 	.byte	0x01
	.zero		1


	//----- nvinfo : EIATTR_MERCURY_ISA_VERSION
	.align		4
        /*0044*/ 	.byte	0x03, 0x5f
        /*0046*/ 	.short	0x0101


	//----- nvinfo : EIATTR_VRC_CTA_INIT_COUNT
	.align		4
        /*0048*/ 	.byte	0x02, 0x4a
	.zero		1
	.zero		1


	//----- nvinfo : EIATTR_EXIT_INSTR_OFFSETS
	.align		4
        /*004c*/ 	.byte	0x04, 0x1c
        /*004e*/ 	.short	(.L_15 - .L_14)


	//   ....[0]....
.L_14:
        /*0050*/ 	.word	0x00000930


	//----- nvinfo : EIATTR_CBANK_PARAM_SIZE
	.align		4
.L_15:
        /*0054*/ 	.byte	0x03, 0x19
        /*0056*/ 	.short	0x0018


	//----- nvinfo : EIATTR_PARAM_CBANK
	.align		4
        /*0058*/ 	.byte	0x04, 0x0a
        /*005a*/ 	.short	(.L_17 - .L_16)
	.align		4
.L_16:
        /*005c*/ 	.word	index@(.nv.constant0._Z4prodPiS_S_)
        /*0060*/ 	.short	0x0380
        /*0062*/ 	.short	0x0018


	//----- nvinfo : EIATTR_SW_WAR
	.align		4
.L_17:
        /*0064*/ 	.byte	0x04, 0x36
        /*0066*/ 	.short	(.L_19 - .L_18)
.L_18:
        /*0068*/ 	.word	0x00000008
.L_19:


//--------------------- .nv.callgraph             --------------------------
	.section	.nv.callgraph,"",@"SHT_CUDA_CALLGRAPH"
	.align	4
	.sectionentsize	8
	.align		4
        /*0000*/ 	.word	0x00000000
	.align		4
        /*0004*/ 	.word	0xffffffff
	.align		4
        /*0008*/ 	.word	0x00000000
	.align		4
        /*000c*/ 	.word	0xfffffffe
	.align		4
        /*0010*/ 	.word	0x00000000
	.align		4
        /*0014*/ 	.word	0xfffffffd
	.align		4
        /*0018*/ 	.word	0x00000000
	.align		4
        /*001c*/ 	.word	0xfffffffc


//--------------------- .text._Z4prodPiS_S_       --------------------------
	.section	.text._Z4prodPiS_S_,"ax",@progbits
	.align	128
        .global         _Z4prodPiS_S_
        .type           _Z4prodPiS_S_,@function
        .size           _Z4prodPiS_S_,(.L_x_1 - _Z4prodPiS_S_)
        .other          _Z4prodPiS_S_,@"STO_CUDA_ENTRY STV_DEFAULT"
_Z4prodPiS_S_:
.text._Z4prodPiS_S_:
[----:B------:R-:W-:Y:S01]  /*0000*/  LDC R1, c[0x0][0x37c] ;  /* 0x0000df00ff017b82 */ /* 0x000fe20000000800 */
[----:B------:R-:W0:Y:S07]  /*0010*/  S2R R6, SR_TID.Y ;  /* 0x0000000000067919 */ /* 0x000e2e0000002200 */
[----:B------:R-:W1:Y:S01]  /*0020*/  LDC.64 R18, c[0x0][0x380] ;  /* 0x0000e000ff127b82 */ /* 0x000e620000000a00 */
[----:B------:R-:W2:Y:S01]  /*0030*/  LDCU.64 UR8, c[0x0][0x358] ;  /* 0x00006b00ff0877ac */ /* 0x000ea20008000a00 */
[----:B------:R-:W0:Y:S01]  /*0040*/  S2R R11, SR_TID.X ;  /* 0x00000000000b7919 */ /* 0x000e220000002100 */
[----:B------:R-:W3:Y:S05]  /*0050*/  S2R R0, SR_CTAID.Y ;  /* 0x0000000000007919 */ /* 0x000eea0000002600 */
[----:B------:R-:W4:Y:S01]  /*0060*/  LDC.64 R16, c[0x0][0x388] ;  /* 0x0000e200ff107b82 */ /* 0x000f220000000a00 */
[----:B------:R-:W5:Y:S01]  /*0070*/  S2R R2, SR_CTAID.X ;  /* 0x0000000000027919 */ /* 0x000f620000002500 */
[----:B0-----:R-:W-:-:S04]  /*0080*/  LEA R3, R6, R11, 0x5 ;  /* 0x0000000b06037211 */ /* 0x001fc800078e28ff */
[-C--:B---3--:R-:W-:Y:S02]  /*0090*/  LEA R7, R0, R3.reuse, 0x7 ;  /* 0x0000000300077211 */ /* 0x088fe400078e38ff */
[----:B-----5:R-:W-:-:S03]  /*00a0*/  LEA R5, R2, R3, 0x2 ;  /* 0x0000000302057211 */ /* 0x020fc600078e10ff */
[----:B-1----:R-:W-:-:S04]  /*00b0*/  IMAD.WIDE.U32 R18, R7, 0x4, R18 ;  /* 0x0000000407127825 */ /* 0x002fc800078e0012 */
[----:B----4-:R-:W-:Y:S01]  /*00c0*/  IMAD.WIDE.U32 R16, R5, 0x4, R16 ;  /* 0x0000000405107825 */ /* 0x010fe200078e0010 */
[----:B--2---:R-:W2:Y:S04]  /*00d0*/  LDG.E R8, desc[UR8][R18.64] ;  /* 0x0000000812087981 */ /* 0x004ea8000c1e1900 */
[----:B------:R-:W3:Y:S01]  /*00e0*/  LDG.E R9, desc[UR8][R16.64] ;  /* 0x0000000810097981 */ /* 0x000ee2000c1e1900 */
[----:B------:R-:W0:Y:S01]  /*00f0*/  S2UR UR6, SR_CgaCtaId ;  /* 0x00000000000679c3 */ /* 0x000e220000008800 */
[----:B------:R-:W-:Y:S01]  /*0100*/  UMOV UR4, 0x400 ;  /* 0x0000040000047882 */ /* 0x000fe20000000000 */
[----:B------:R-:W-:Y:S01]  /*0110*/  IMAD R3, R6, -0x1c, R3 ;  /* 0xffffffe406037824 */ /* 0x000fe200078e0203 */
[----:B------:R-:W-:Y:S02]  /*0120*/  UIADD3 UR5, UPT, UPT, UR4, 0x40, URZ ;  /* 0x0000004004057890 */ /* 0x000fe4000fffe0ff */
[----:B0-----:R-:W-:-:S02]  /*0130*/  ULEA UR4, UR6, UR4, 0x18 ;  /* 0x0000000406047291 */ /* 0x001fc4000f8ec0ff */
[----:B------:R-:W-:-:S04]  /*0140*/  ULEA UR5, UR6, UR5, 0x18 ;  /* 0x0000000506057291 */ /* 0x000fc8000f8ec0ff */
[C---:B------:R-:W-:Y:S02]  /*0150*/  LEA R5, R3.reuse, UR4, 0x2 ;  /* 0x0000000403057c11 */ /* 0x040fe4000f8e10ff */
[----:B------:R-:W-:Y:S02]  /*0160*/  LEA R4, R3, UR5, 0x2 ;  /* 0x0000000503047c11 */ /* 0x000fe4000f8e10ff */
[----:B------:R-:W-:Y:S02]  /*0170*/  LEA R0, R11, UR5, 0x2 ;  /* 0x000000050b007c11 */ /* 0x000fe4000f8e10ff */
[----:B------:R-:W-:Y:S01]  /*0180*/  LEA R3, R6, UR4, 0x4 ;  /* 0x0000000406037c11 */ /* 0x000fe2000f8e20ff */
[----:B--2---:R-:W-:Y:S04]  /*0190*/  STS [R5], R8 ;  /* 0x0000000805007388 */ /* 0x004fe80000000800 */
[----:B---3--:R-:W-:Y:S01]  /*01a0*/  STS [R4], R9 ;  /* 0x0000000904007388 */ /* 0x008fe20000000800 */
[----:B------:R-:W-:Y:S06]  /*01b0*/  BAR.SYNC.DEFER_BLOCKING 0x0 ;  /* 0x0000000000007b1d */ /* 0x000fec0000010000 */
[----:B------:R-:W-:Y:S04]  /*01c0*/  LDS R11, [R0] ;  /* 0x00000000000b7984 */ /* 0x000fe80000000800 */
[----:B------:R-:W-:Y:S04]  /*01d0*/  LDS R10, [R0+0x10] ;  /* 0x00001000000a7984 */ /* 0x000fe80000000800 */
[----:B------:R-:W-:Y:S04]  /*01e0*/  LDS R23, [R0+0x20] ;  /* 0x0000200000177984 */ /* 0x000fe80000000800 */
[----:B------:R-:W-:Y:S04]  /*01f0*/  LDS R6, [R0+0x30] ;  /* 0x0000300000067984 */ /* 0x000fe80000000800 */
[----:B------:R-:W0:Y:S01]  /*0200*/  LDS.128 R12, [R3] ;  /* 0x00000000030c7984 */ /* 0x000e220000000c00 */
[----:B------:R-:W-:Y:S06]  /*0210*/  BAR.SYNC.DEFER_BLOCKING 0x0 ;  /* 0x0000000000007b1d */ /* 0x000fec0000010000 */
[----:B------:R-:W2:Y:S04]  /*0220*/  LDG.E R22, desc[UR8][R18.64+0x10] ;  /* 0x0000100812167981 */ /* 0x000ea8000c1e1900 */
[----:B------:R-:W3:Y:S01]  /*0230*/  LDG.E R25, desc[UR8][R16.64+0x200] ;  /* 0x0002000810197981 */ /* 0x000ee2000c1e1900 */
[----:B0-----:R-:W-:-:S04]  /*0240*/  IMAD R12, R12, R11, RZ ;  /* 0x0000000b0c0c7224 */ /* 0x001fc800078e02ff */
[----:B------:R-:W-:Y:S01]  /*0250*/  IMAD R12, R10, R13, R12 ;  /* 0x0000000d0a0c7224 */ /* 0x000fe200078e020c */
        /* <DEDUP_REMOVED lines=11> */
[----:B------:R-:W-:-:S04]  /*0310*/  IMAD R12, R23, R14, R12 ;  /* 0x0000000e170c7224 */ /* 0x000fc800078e020c */
[----:B------:R-:W-:-:S04]  /*0320*/  IMAD R15, R6, R15, R12 ;  /* 0x0000000f060f7224 */ /* 0x000fc800078e020c */
[----:B0-----:R-:W-:-:S04]  /*0330*/  IMAD R8, R8, R13, R15 ;  /* 0x0000000d08087224 */ /* 0x001fc800078e020f */
        /* <DEDUP_REMOVED lines=59> */
[----:B0-----:R-:W-:Y:S01]  /*06f0*/  IMAD R8, R8, R12, R13 ;  /* 0x0000000c08087224 */ /* 0x001fe200078e020d */
        /* <DEDUP_REMOVED lines=11> */
[----:B------:R-:W-:Y:S01]  /*07b0*/  IMAD R8, R6, R9, R8 ;  /* 0x0000000906087224 */ /* 0x000fe200078e0208 */
[----:B------:R-:W-:-:S03]  /*07c0*/  LEA R7, R2, R7, 0x2 ;  /* 0x0000000702077211 */ /* 0x000fc600078e10ff */
[----:B------:R-:W-:-:S04]  /*07d0*/  IMAD R8, R25, R10, R8 ;  /* 0x0000000a19087224 */ /* 0x000fc800078e0208 */
[----:B------:R-:W-:-:S04]  /*07e0*/  IMAD R8, R24, R11, R8 ;  /* 0x0000000b18087224 */ /* 0x000fc800078e0208 */
[----:B0-----:R-:W-:-:S04]  /*07f0*/  IMAD R8, R12, R29, R8 ;  /* 0x0000001d0c087224 */ /* 0x001fc800078e0208 */
[----:B------:R-:W-:-:S04]  /*0800*/  IMAD R8, R28, R13, R8 ;  /* 0x0000000d1c087224 */ /* 0x000fc800078e0208 */
[----:B------:R-:W-:-:S04]  /*0810*/  IMAD R8, R27, R14, R8 ;  /* 0x0000000e1b087224 */ /* 0x000fc800078e0208 */
[----:B------:R-:W-:Y:S01]  /*0820*/  IMAD R8, R26, R15, R8 ;  /* 0x0000000f1a087224 */ /* 0x000fe200078e0208 */
[----:B--2---:R-:W-:Y:S04]  /*0830*/  STS [R5], R18 ;  /* 0x0000001205007388 */ /* 0x004fe80000000800 */
[----:B---3--:R0:W-:Y:S01]  /*0840*/  STS [R4], R17 ;  /* 0x0000001104007388 */ /* 0x0081e20000000800 */
[----:B------:R-:W-:Y:S08]  /*0850*/  BAR.SYNC.DEFER_BLOCKING 0x0 ;  /* 0x0000000000007b1d */ /* 0x000ff00000010000 */
[----:B0-----:R-:W0:Y:S01]  /*0860*/  LDC.64 R4, c[0x0][0x390] ;  /* 0x0000e400ff047b82 */ /* 0x001e220000000a00 */
[----:B------:R-:W-:Y:S04]  /*0870*/  LDS R17, [R0] ;  /* 0x0000000000117984 */ /* 0x000fe80000000800 */
[----:B------:R-:W1:Y:S01]  /*0880*/  LDS.128 R20, [R3] ;  /* 0x0000000003147984 */ /* 0x000e620000000c00 */
[----:B0-----:R-:W-:-:S03]  /*0890*/  IMAD.WIDE.U32 R4, R7, 0x4, R4 ;  /* 0x0000000407047825 */ /* 0x001fc600078e0004 */
[----:B------:R-:W0:Y:S04]  /*08a0*/  LDS R16, [R0+0x10] ;  /* 0x0000100000107984 */ /* 0x000e280000000800 */
[----:B------:R-:W2:Y:S04]  /*08b0*/  LDS R19, [R0+0x20] ;  /* 0x0000200000137984 */ /* 0x000ea80000000800 */
[----:B------:R-:W3:Y:S01]  /*08c0*/  LDS R6, [R0+0x30] ;  /* 0x0000300000067984 */ /* 0x000ee20000000800 */
[----:B-1----:R-:W-:-:S04]  /*08d0*/  IMAD R8, R20, R17, R8 ;  /* 0x0000001114087224 */ /* 0x002fc800078e0208 */
[----:B0-----:R-:W-:-:S04]  /*08e0*/  IMAD R8, R16, R21, R8 ;  /* 0x0000001510087224 */ /* 0x001fc800078e0208 */
[----:B--2---:R-:W-:-:S04]  /*08f0*/  IMAD R8, R19, R22, R8 ;  /* 0x0000001613087224 */ /* 0x004fc800078e0208 */
[----:B---3--:R-:W-:Y:S01]  /*0900*/  IMAD R23, R6, R23, R8 ;  /* 0x0000001706177224 */ /* 0x008fe200078e0208 */
[----:B------:R-:W-:Y:S06]  /*0910*/  BAR.SYNC.DEFER_BLOCKING 0x0 ;  /* 0x0000000000007b1d */ /* 0x000fec0000010000 */
[----:B------:R-:W-:Y:S01]  /*0920*/  STG.E desc[UR8][R4.64], R23 ;  /* 0x0000001704007986 */ /* 0x000fe2000c101908 */
[----:B------:R-:W-:Y:S05]  /*0930*/  EXIT ;  /* 0x000000000000794d */ /* 0x000fea0003800000 */
.L_x_0:
[----:B------:R-:W-:-:S00]  /*0940*/  BRA `(.L_x_0) ;  /* 0xfffffffc00fc7947 */ /* 0x000fc0000383ffff */
[----:B------:R-:W-:-:S00]  /*0950*/  NOP ;  /* 0x0000000000007918 */ /* 0x000fc00000000000 */
        /* <DEDUP_REMOVED lines=10> */
.L_x_1:


//--------------------- .nv.shared._Z4prodPiS_S_  --------------------------
	.section	.nv.shared._Z4prodPiS_S_,"aw",@nobits
	.sectionflags	@""
	.align	4
.nv.shared._Z4prodPiS_S_:
	.zero		1152


//--------------------- .nv.shared.reserved.0     --------------------------
	.section	.nv.shared.reserved.0,"aw",@nobits
	.weak		__nv_reservedSMEM_offset_0_alias
	.size		__nv_reservedSMEM_offset_0_alias, 0, 64
	.other		__nv_reservedSMEM_offset_0_alias,@"STO_CUDA_RESERVED_SHARED STV_DEFAULT"
__nv_reservedSMEM_offset_0_alias:
	.zero		0
	.zero		64


//--------------------- .nv.constant0._Z4prodPiS_S_ --------------------------
	.section	.nv.constant0._Z4prodPiS_S_,"a",@progbits
	.sectionflags	@""
	.align	4
.nv.constant0._Z4prodPiS_S_:
	.zero		920


//--------------------- SYMBOLS --------------------------

	.type		.nv.reservedSmem.offset0,@object
	.size		.nv.reservedSmem.offset0,0x4
	.type		.nv.reservedSmem.cap,@object
	.size		.nv.reservedSmem.cap,0x4
